//
// Generated by NVIDIA NVVM Compiler
//
// Compiler Build ID: CL-36424714
// Cuda compilation tools, release 13.0, V13.0.88
// Based on NVVM 20.0.0
//

.version 9.0
.target sm_100
.address_size 64

	// .globl	_Z8myKernelv
.extern .func  (.param .b32 func_retval0) vprintf
(
	.param .b64 vprintf_param_0,
	.param .b64 vprintf_param_1
)
;
.global .align 1 .b8 $str[34] = {72, 101, 108, 108, 111, 32, 102, 114, 111, 109, 32, 98, 108, 111, 99, 107, 58, 32, 37, 117, 44, 32, 116, 104, 114, 101, 97, 100, 58, 32, 37, 117, 10};

.visible .entry _Z8myKernelv()
{
	.local .align 8 .b8 	__local_depot0[8];
	.reg .b64 	%SP;
	.reg .b64 	%SPL;
	.reg .b32 	%r<5>;
	.reg .b64 	%rd<5>;

	mov.u64 	%SPL, __local_depot0;
	cvta.local.u64 	%SP, %SPL;
	add.u64 	%rd1, %SP, 0;
	add.u64 	%rd2, %SPL, 0;
	mov.u32 	%r1, %ctaid.x;
	mov.u32 	%r2, %tid.x;
	st.local.v2.u32 	[%rd2], {%r1, %r2};
	mov.u64 	%rd3, $str;
	cvta.global.u64 	%rd4, %rd3;
	{ // callseq 0, 0
	.param .b64 param0;
	st.param.b64 	[param0], %rd4;
	.param .b64 param1;
	st.param.b64 	[param1], %rd1;
	.param .b32 retval0;
	call.uni (retval0), 
	vprintf, 
	(
	param0, 
	param1
	);
	ld.param.b32 	%r3, [retval0];
	} // callseq 0
	ret;

}


// ===== COMPILED SASS (sm_100) =====

	.target	sm_100

	.elftype	@"ET_EXEC"


//--------------------- .note.nv.tkinfo           --------------------------
	.section	.note.nv.tkinfo,"",@"SHT_NOTE"
	.sectionflags	@"SHF_NOTE_NV_TKINFO"
	.tkinfo
        /*0018*/ 	.word	0x00000002
        /*0030*/ 	.string	""
        /*0030*/ 	.string	"ptxas"
        /*0030*/ 	.string	"Cuda compilation tools, release 13.0, V13.0.88"
        /*0030*/ 	.string	"Build cuda_13.0.r13.0/compiler.36424714_0"
        /*0030*/ 	.string	"-arch sm_100 -m 64 "



//--------------------- .note.nv.cuinfo           --------------------------
	.section	.note.nv.cuinfo,"",@"SHT_NOTE"
	.sectionflags	@"SHF_NOTE_NV_CUINFO"
        /*0018*/ 	.short	0x0002
        /*001a*/ 	.short	0x0064
        /*001c*/ 	.short	0x0082
	.zero		2


//--------------------- .nv.info                  --------------------------
	.section	.nv.info,"",@"SHT_CUDA_INFO"
	.align	4


	//----- nvinfo : EIATTR_REGCOUNT
	.align		4
        /*0000*/ 	.byte	0x04, 0x2f
        /*0002*/ 	.short	(.L_2 - .L_1)
	.align		4
.L_1:
        /*0004*/ 	.word	index@(_Z8myKernelv)
        /*0008*/ 	.word	0x00000018


	//----- nvinfo : EIATTR_FRAME_SIZE
	.align		4
.L_2:
        /*000c*/ 	.byte	0x04, 0x11
        /*000e*/ 	.short	(.L_4 - .L_3)
	.align		4
.L_3:
        /*0010*/ 	.word	index@(_Z8myKernelv)
        /*0014*/ 	.word	0x00000008


	//----- nvinfo : EIATTR_MIN_STACK_SIZE
	.align		4
.L_4:
        /*0018*/ 	.byte	0x04, 0x12
        /*001a*/ 	.short	(.L_6 - .L_5)
	.align		4
.L_5:
        /*001c*/ 	.word	index@(_Z8myKernelv)
        /*0020*/ 	.word	0x00000008
.L_6:


//--------------------- .nv.compat                --------------------------
	.section	.nv.compat,"",@"SHT_CUDA_COMPAT_INFO"
	.align	4
        /*0000*/ 	.byte	0x02, 0x09, 0x00, 0x00, 0x02, 0x02, 0x01, 0x00, 0x02, 0x05, 0x05, 0x00, 0x03, 0x07, 0x01, 0x01
        /*0010*/ 	.byte	0x02, 0x03, 0x00, 0x00, 0x02, 0x06, 0x01, 0x00, 0x04, 0x0b, 0x08, 0x00, 0x09, 0x00, 0x00, 0x00
        /*0020*/ 	.byte	0x00, 0x00, 0x00, 0x00


//--------------------- .nv.info._Z8myKernelv     --------------------------
	.section	.nv.info._Z8myKernelv,"",@"SHT_CUDA_INFO"
	.sectionflags	@""
	.align	4


	//----- nvinfo : EIATTR_CUDA_API_VERSION
	.align		4
        /*0000*/ 	.byte	0x04, 0x37
        /*0002*/ 	.short	(.L_8 - .L_7)
.L_7:
        /*0004*/ 	.word	0x00000082


	//----- nvinfo : EIATTR_SPARSE_MMA_MASK
	.align		4
.L_8:
        /*0008*/ 	.byte	0x03, 0x50
        /*000a*/ 	.short	0x0000


	//----- nvinfo : EIATTR_MAXREG_COUNT
	.align		4
        /*000c*/ 	.byte	0x03, 0x1b
        /*000e*/ 	.short	0x00ff


	//----- nvinfo : EIATTR_EXTERNS
	.align		4
        /*0010*/ 	.byte	0x04, 0x0f
        /*0012*/ 	.short	(.L_10 - .L_9)


	//   ....[0]....
	.align		4
.L_9:
        /*0014*/ 	.word	index@(vprintf)


	//----- nvinfo : EIATTR_MERCURY_ISA_VERSION
	.align		4
.L_10:
        /*0018*/ 	.byte	0x03, 0x5f
        /*001a*/ 	.short	0x0101


	//----- nvinfo : EIATTR_VRC_CTA_INIT_COUNT
	.align		4
        /*001c*/ 	.byte	0x02, 0x4a
	.zero		1
	.zero		1


	//----- nvinfo : EIATTR_SYSCALL_OFFSETS
	.align		4
        /*0020*/ 	.byte	0x04, 0x46
        /*0022*/ 	.short	(.L_12 - .L_11)


	//   ....[0]....
.L_11:
        /*0024*/ 	.word	0x000000f0


	//----- nvinfo : EIATTR_EXIT_INSTR_OFFSETS
	.align		4
.L_12:
        /*0028*/ 	.byte	0x04, 0x1c
        /*002a*/ 	.short	(.L_14 - .L_13)


	//   ....[0]....
.L_13:
        /*002c*/ 	.word	0x00000100


	//----- nvinfo : EIATTR_SW_WAR
	.align		4
.L_14:
        /*0030*/ 	.byte	0x04, 0x36
        /*0032*/ 	.short	(.L_16 - .L_15)
.L_15:
        /*0034*/ 	.word	0x00000008
.L_16:


//--------------------- .nv.callgraph             --------------------------
	.section	.nv.callgraph,"",@"SHT_CUDA_CALLGRAPH"
	.align	4
	.sectionentsize	8
	.align		4
        /*0000*/ 	.word	0x00000000
	.align		4
        /*0004*/ 	.word	0xffffffff
	.align		4
        /*0008*/ 	.word	index@(_Z8myKernelv)
	.align		4
        /*000c*/ 	.word	index@(vprintf)
	.align		4
        /*0010*/ 	.word	0x00000000
	.align		4
        /*0014*/ 	.word	0xfffffffe
	.align		4
        /*0018*/ 	.word	0x00000000
	.align		4
        /*001c*/ 	.word	0xfffffffd
	.align		4
        /*0020*/ 	.word	0x00000000
	.align		4
        /*0024*/ 	.word	0xfffffffc


//--------------------- .nv.constant4             --------------------------
	.section	.nv.constant4,"a",@progbits
	.align	8
	.align		8
.nv.constant4:
        /*0000*/ 	.dword	vprintf
	.align		8
        /*0008*/ 	.dword	$str


//--------------------- .text._Z8myKernelv        --------------------------
	.section	.text._Z8myKernelv,"ax",@progbits
	.align	128
        .global         _Z8myKernelv
        .type           _Z8myKernelv,@function
        .size           _Z8myKernelv,(.L_x_2 - _Z8myKernelv)
        .other          _Z8myKernelv,@"STO_CUDA_ENTRY STV_DEFAULT"
_Z8myKernelv:
.text._Z8myKernelv:
[----:B------:R-:W0:Y:S01]  /*0000*/  LDC R1, c[0x0][0x37c] ;  /* 0x0000df00ff017b82 */ /* 0x000e220000000800 */
[----:B------:R-:W1:Y:S01]  /*0010*/  S2R R8, SR_CTAID.X ;  /* 0x0000000000087919 */ /* 0x000e620000002500 */
[----:B0-----:R-:W-:Y:S01]  /*0020*/  VIADD R1, R1, 0xfffffff8 ;  /* 0xfffffff801017836 */ /* 0x001fe20000000000 */
[----:B------:R-:W-:Y:S01]  /*0030*/  MOV R0, 0x0 ;  /* 0x0000000000007802 */ /* 0x000fe20000000f00 */
[----:B------:R-:W0:Y:S01]  /*0040*/  LDCU UR4, c[0x0][0x2f8] ;  /* 0x00005f00ff0477ac */ /* 0x000e220008000800 */
[----:B------:R-:W1:Y:S03]  /*0050*/  S2R R9, SR_TID.X ;  /* 0x0000000000097919 */ /* 0x000e660000002100 */
[----:B------:R2:W3:Y:S01]  /*0060*/  LDC.64 R2, c[0x4][R0] ;  /* 0x0100000000027b82 */ /* 0x0004e20000000a00 */
[----:B------:R-:W4:Y:S01]  /*0070*/  LDCU.64 UR6, c[0x4][0x8] ;  /* 0x01000100ff0677ac */ /* 0x000f220008000a00 */
[----:B------:R-:W5:Y:S01]  /*0080*/  LDCU UR5, c[0x0][0x2fc] ;  /* 0x00005f80ff0577ac */ /* 0x000f620008000800 */
[----:B0-----:R-:W-:Y:S01]  /*0090*/  IADD3 R6, P0, PT, R1, UR4, RZ ;  /* 0x0000000401067c10 */ /* 0x001fe2000ff1e0ff */
[----:B----4-:R-:W-:Y:S01]  /*00a0*/  IMAD.U32 R4, RZ, RZ, UR6 ;  /* 0x00000006ff047e24 */ /* 0x010fe2000f8e00ff */
[----:B------:R-:W-:-:S03]  /*00b0*/  MOV R5, UR7 ;  /* 0x0000000700057c02 */ /* 0x000fc60008000f00 */
[----:B-----5:R-:W-:Y:S01]  /*00c0*/  IMAD.X R7, RZ, RZ, UR5, P0 ;  /* 0x00000005ff077e24 */ /* 0x020fe200080e06ff */
[----:B-1----:R2:W-:Y:S07]  /*00d0*/  STL.64 [R1], R8 ;  /* 0x0000000801007387 */ /* 0x0025ee0000100a00 */
[----:B------:R-:W-:-:S07]  /*00e0*/  LEPC R20, `(.L_x_0) ;  /* 0x000000001014794e */ /* 0x000fce0000000000 */
[----:B--23--:R-:W-:Y:S05]  /*00f0*/  CALL.ABS.NOINC R2 ;  /* 0x0000000002007343 */ /* 0x00cfea0003c00000 */
.L_x_0:
[----:B------:R-:W-:Y:S05]  /*0100*/  EXIT ;  /* 0x000000000000794d */ /* 0x000fea0003800000 */
.L_x_1:
[----:B------:R-:W-:-:S00]  /*0110*/  BRA `(.L_x_1) ;  /* 0xfffffffc00fc7947 */ /* 0x000fc0000383ffff */
[----:B------:R-:W-:-:S00]  /*0120*/  NOP ;  /* 0x0000000000007918 */ /* 0x000fc00000000000 */
        /* <DEDUP_REMOVED lines=13> */
.L_x_2:


//--------------------- .nv.global.init           --------------------------
	.section	.nv.global.init,"aw",@progbits
.nv.global.init:
	.type		$str,@object
	.size		$str,(.L_0 - $str)
$str:
        /*0000*/ 	.byte	0x48, 0x65, 0x6c, 0x6c, 0x6f, 0x20, 0x66, 0x72, 0x6f, 0x6d, 0x20, 0x62, 0x6c, 0x6f, 0x63, 0x6b
        /*0010*/ 	.byte	0x3a, 0x20, 0x25, 0x75, 0x2c, 0x20, 0x74, 0x68, 0x72, 0x65, 0x61, 0x64, 0x3a, 0x20, 0x25, 0x75
        /*0020*/ 	.byte	0x0a, 0x00
.L_0:


//--------------------- .nv.shared.reserved.0     --------------------------
	.section	.nv.shared.reserved.0,"aw",@nobits
	.weak		__nv_reservedSMEM_offset_0_alias
	.size		__nv_reservedSMEM_offset_0_alias, 0, 64
	.other		__nv_reservedSMEM_offset_0_alias,@"STO_CUDA_RESERVED_SHARED STV_DEFAULT"
__nv_reservedSMEM_offset_0_alias:
	.zero		0
	.zero		64


//--------------------- .nv.constant0._Z8myKernelv --------------------------
	.section	.nv.constant0._Z8myKernelv,"a",@progbits
	.sectionflags	@""
	.align	4
.nv.constant0._Z8myKernelv:
	.zero		896


//--------------------- SYMBOLS --------------------------

	.type		.nv.reservedSmem.offset0,@object
	.size		.nv.reservedSmem.offset0,0x4
	.type		vprintf,@function
